//
// Generated by NVIDIA NVVM Compiler
//
// Compiler Build ID: CL-36424714
// Cuda compilation tools, release 13.0, V13.0.88
// Based on NVVM 20.0.0
//

.version 9.0
.target sm_100
.address_size 64

	// .globl	vecAdd_kernel

.visible .entry vecAdd_kernel(
	.param .u64 .ptr .align 1 vecAdd_kernel_param_0,
	.param .u64 .ptr .align 1 vecAdd_kernel_param_1,
	.param .u64 .ptr .align 1 vecAdd_kernel_param_2,
	.param .u32 vecAdd_kernel_param_3
)
{
	.reg .pred 	%p<2>;
	.reg .b32 	%r<6>;
	.reg .b32 	%f<4>;
	.reg .b64 	%rd<11>;

	ld.param.u64 	%rd1, [vecAdd_kernel_param_0];
	ld.param.u64 	%rd2, [vecAdd_kernel_param_1];
	ld.param.u64 	%rd3, [vecAdd_kernel_param_2];
	ld.param.u32 	%r2, [vecAdd_kernel_param_3];
	mov.u32 	%r3, %ntid.x;
	mov.u32 	%r4, %ctaid.x;
	mov.u32 	%r5, %tid.x;
	mad.lo.s32 	%r1, %r3, %r4, %r5;
	setp.ge.s32 	%p1, %r1, %r2;
	@%p1 bra 	$L__BB0_2;
	cvta.to.global.u64 	%rd4, %rd1;
	cvta.to.global.u64 	%rd5, %rd2;
	cvta.to.global.u64 	%rd6, %rd3;
	mul.wide.s32 	%rd7, %r1, 4;
	add.s64 	%rd8, %rd4, %rd7;
	ld.global.f32 	%f1, [%rd8];
	add.s64 	%rd9, %rd5, %rd7;
	ld.global.f32 	%f2, [%rd9];
	add.f32 	%f3, %f1, %f2;
	add.s64 	%rd10, %rd6, %rd7;
	st.global.f32 	[%rd10], %f3;
$L__BB0_2:
	ret;

}


// ===== COMPILED SASS (sm_100) =====

	.target	sm_100

	.elftype	@"ET_EXEC"


//--------------------- .note.nv.tkinfo           --------------------------
	.section	.note.nv.tkinfo,"",@"SHT_NOTE"
	.sectionflags	@"SHF_NOTE_NV_TKINFO"
	.tkinfo
        /*0018*/ 	.word	0x00000002
        /*0030*/ 	.string	""
        /*0030*/ 	.string	"ptxas"
        /*0030*/ 	.string	"Cuda compilation tools, release 13.0, V13.0.88"
        /*0030*/ 	.string	"Build cuda_13.0.r13.0/compiler.36424714_0"
        /*0030*/ 	.string	"-arch sm_100 -m 64 "



//--------------------- .note.nv.cuinfo           --------------------------
	.section	.note.nv.cuinfo,"",@"SHT_NOTE"
	.sectionflags	@"SHF_NOTE_NV_CUINFO"
        /*0018*/ 	.short	0x0002
        /*001a*/ 	.short	0x0064
        /*001c*/ 	.short	0x0082
	.zero		2


//--------------------- .nv.info                  --------------------------
	.section	.nv.info,"",@"SHT_CUDA_INFO"
	.align	4


	//----- nvinfo : EIATTR_REGCOUNT
	.align		4
        /*0000*/ 	.byte	0x04, 0x2f
        /*0002*/ 	.short	(.L_1 - .L_0)
	.align		4
.L_0:
        /*0004*/ 	.word	index@(vecAdd_kernel)
        /*0008*/ 	.word	0x0000000c


	//----- nvinfo : EIATTR_FRAME_SIZE
	.align		4
.L_1:
        /*000c*/ 	.byte	0x04, 0x11
        /*000e*/ 	.short	(.L_3 - .L_2)
	.align		4
.L_2:
        /*0010*/ 	.word	index@(vecAdd_kernel)
        /*0014*/ 	.word	0x00000000


	//----- nvinfo : EIATTR_MIN_STACK_SIZE
	.align		4
.L_3:
        /*0018*/ 	.byte	0x04, 0x12
        /*001a*/ 	.short	(.L_5 - .L_4)
	.align		4
.L_4:
        /*001c*/ 	.word	index@(vecAdd_kernel)
        /*0020*/ 	.word	0x00000000
.L_5:


//--------------------- .nv.compat                --------------------------
	.section	.nv.compat,"",@"SHT_CUDA_COMPAT_INFO"
	.align	4
        /*0000*/ 	.byte	0x02, 0x09, 0x00, 0x00, 0x02, 0x02, 0x01, 0x00, 0x02, 0x05, 0x05, 0x00, 0x03, 0x07, 0x01, 0x01
        /*0010*/ 	.byte	0x02, 0x03, 0x00, 0x00, 0x02, 0x06, 0x01, 0x00, 0x04, 0x0b, 0x08, 0x00, 0x09, 0x00, 0x00, 0x00
        /*0020*/ 	.byte	0x00, 0x00, 0x00, 0x00


//--------------------- .nv.info.vecAdd_kernel    --------------------------
	.section	.nv.info.vecAdd_kernel,"",@"SHT_CUDA_INFO"
	.sectionflags	@""
	.align	4


	//----- nvinfo : EIATTR_CUDA_API_VERSION
	.align		4
        /*0000*/ 	.byte	0x04, 0x37
        /*0002*/ 	.short	(.L_7 - .L_6)
.L_6:
        /*0004*/ 	.word	0x00000082


	//----- nvinfo : EIATTR_KPARAM_INFO
	.align		4
.L_7:
        /*0008*/ 	.byte	0x04, 0x17
        /*000a*/ 	.short	(.L_9 - .L_8)
.L_8:
        /*000c*/ 	.word	0x00000000
        /*0010*/ 	.short	0x0003
        /*0012*/ 	.short	0x0018
        /*0014*/ 	.byte	0x00, 0xf0, 0x11, 0x00


	//----- nvinfo : EIATTR_KPARAM_INFO
	.align		4
.L_9:
        /*0018*/ 	.byte	0x04, 0x17
        /*001a*/ 	.short	(.L_11 - .L_10)
.L_10:
        /*001c*/ 	.word	0x00000000
        /*0020*/ 	.short	0x0002
        /*0022*/ 	.short	0x0010
        /*0024*/ 	.byte	0x00, 0xf5, 0x21, 0x00


	//----- nvinfo : EIATTR_KPARAM_INFO
	.align		4
.L_11:
        /*0028*/ 	.byte	0x04, 0x17
        /*002a*/ 	.short	(.L_13 - .L_12)
.L_12:
        /*002c*/ 	.word	0x00000000
        /*0030*/ 	.short	0x0001
        /*0032*/ 	.short	0x0008
        /*0034*/ 	.byte	0x00, 0xf5, 0x21, 0x00


	//----- nvinfo : EIATTR_KPARAM_INFO
	.align		4
.L_13:
        /*0038*/ 	.byte	0x04, 0x17
        /*003a*/ 	.short	(.L_15 - .L_14)
.L_14:
        /*003c*/ 	.word	0x00000000
        /*0040*/ 	.short	0x0000
        /*0042*/ 	.short	0x0000
        /*0044*/ 	.byte	0x00, 0xf5, 0x21, 0x00


	//----- nvinfo : EIATTR_SPARSE_MMA_MASK
	.align		4
.L_15:
        /*0048*/ 	.byte	0x03, 0x50
        /*004a*/ 	.short	0x0000


	//----- nvinfo : EIATTR_MAXREG_COUNT
	.align		4
        /*004c*/ 	.byte	0x03, 0x1b
        /*004e*/ 	.short	0x00ff


	//----- nvinfo : EIATTR_MERCURY_ISA_VERSION
	.align		4
        /*0050*/ 	.byte	0x03, 0x5f
        /*0052*/ 	.short	0x0101


	//----- nvinfo : EIATTR_VRC_CTA_INIT_COUNT
	.align		4
        /*0054*/ 	.byte	0x02, 0x4a
	.zero		1
	.zero		1


	//----- nvinfo : EIATTR_EXIT_INSTR_OFFSETS
	.align		4
        /*0058*/ 	.byte	0x04, 0x1c
        /*005a*/ 	.short	(.L_17 - .L_16)


	//   ....[0]....
.L_16:
        /*005c*/ 	.word	0x00000070


	//   ....[1]....
        /*0060*/ 	.word	0x00000130


	//----- nvinfo : EIATTR_CBANK_PARAM_SIZE
	.align		4
.L_17:
        /*0064*/ 	.byte	0x03, 0x19
        /*0066*/ 	.short	0x001c


	//----- nvinfo : EIATTR_PARAM_CBANK
	.align		4
        /*0068*/ 	.byte	0x04, 0x0a
        /*006a*/ 	.short	(.L_19 - .L_18)
	.align		4
.L_18:
        /*006c*/ 	.word	index@(.nv.constant0.vecAdd_kernel)
        /*0070*/ 	.short	0x0380
        /*0072*/ 	.short	0x001c


	//----- nvinfo : EIATTR_SW_WAR
	.align		4
.L_19:
        /*0074*/ 	.byte	0x04, 0x36
        /*0076*/ 	.short	(.L_21 - .L_20)
.L_20:
        /*0078*/ 	.word	0x00000008
.L_21:


//--------------------- .nv.callgraph             --------------------------
	.section	.nv.callgraph,"",@"SHT_CUDA_CALLGRAPH"
	.align	4
	.sectionentsize	8
	.align		4
        /*0000*/ 	.word	0x00000000
	.align		4
        /*0004*/ 	.word	0xffffffff
	.align		4
        /*0008*/ 	.word	0x00000000
	.align		4
        /*000c*/ 	.word	0xfffffffe
	.align		4
        /*0010*/ 	.word	0x00000000
	.align		4
        /*0014*/ 	.word	0xfffffffd
	.align		4
        /*0018*/ 	.word	0x00000000
	.align		4
        /*001c*/ 	.word	0xfffffffc


//--------------------- .text.vecAdd_kernel       --------------------------
	.section	.text.vecAdd_kernel,"ax",@progbits
	.align	128
        .global         vecAdd_kernel
        .type           vecAdd_kernel,@function
        .size           vecAdd_kernel,(.L_x_1 - vecAdd_kernel)
        .other          vecAdd_kernel,@"STO_CUDA_ENTRY STV_DEFAULT"
vecAdd_kernel:
.text.vecAdd_kernel:
[----:B------:R-:W-:Y:S01]  /*0000*/  LDC R1, c[0x0][0x37c] ;  /* 0x0000df00ff017b82 */ /* 0x000fe20000000800 */
[----:B------:R-:W0:Y:S01]  /*0010*/  S2R R9, SR_CTAID.X ;  /* 0x0000000000097919 */ /* 0x000e220000002500 */
[----:B------:R-:W0:Y:S01]  /*0020*/  LDCU UR4, c[0x0][0x360] ;  /* 0x00006c00ff0477ac */ /* 0x000e220008000800 */
[----:B------:R-:W0:Y:S01]  /*0030*/  S2R R0, SR_TID.X ;  /* 0x0000000000007919 */ /* 0x000e220000002100 */
[----:B------:R-:W1:Y:S01]  /*0040*/  LDCU UR5, c[0x0][0x398] ;  /* 0x00007300ff0577ac */ /* 0x000e620008000800 */
[----:B0-----:R-:W-:-:S05]  /*0050*/  IMAD R9, R9, UR4, R0 ;  /* 0x0000000409097c24 */ /* 0x001fca000f8e0200 */
[----:B-1----:R-:W-:-:S13]  /*0060*/  ISETP.GE.AND P0, PT, R9, UR5, PT ;  /* 0x0000000509007c0c */ /* 0x002fda000bf06270 */
[----:B------:R-:W-:Y:S05]  /*0070*/  @P0 EXIT ;  /* 0x000000000000094d */ /* 0x000fea0003800000 */
[----:B------:R-:W0:Y:S01]  /*0080*/  LDC.64 R2, c[0x0][0x380] ;  /* 0x0000e000ff027b82 */ /* 0x000e220000000a00 */
[----:B------:R-:W1:Y:S07]  /*0090*/  LDCU.64 UR4, c[0x0][0x358] ;  /* 0x00006b00ff0477ac */ /* 0x000e6e0008000a00 */
[----:B------:R-:W2:Y:S08]  /*00a0*/  LDC.64 R4, c[0x0][0x388] ;  /* 0x0000e200ff047b82 */ /* 0x000eb00000000a00 */
[----:B------:R-:W3:Y:S01]  /*00b0*/  LDC.64 R6, c[0x0][0x390] ;  /* 0x0000e400ff067b82 */ /* 0x000ee20000000a00 */
[----:B0-----:R-:W-:-:S06]  /*00c0*/  IMAD.WIDE R2, R9, 0x4, R2 ;  /* 0x0000000409027825 */ /* 0x001fcc00078e0202 */
[----:B-1----:R-:W4:Y:S01]  /*00d0*/  LDG.E R2, desc[UR4][R2.64] ;  /* 0x0000000402027981 */ /* 0x002f22000c1e1900 */
[----:B--2---:R-:W-:-:S06]  /*00e0*/  IMAD.WIDE R4, R9, 0x4, R4 ;  /* 0x0000000409047825 */ /* 0x004fcc00078e0204 */
[----:B------:R-:W4:Y:S01]  /*00f0*/  LDG.E R5, desc[UR4][R4.64] ;  /* 0x0000000404057981 */ /* 0x000f22000c1e1900 */
[----:B---3--:R-:W-:-:S04]  /*0100*/  IMAD.WIDE R6, R9, 0x4, R6 ;  /* 0x0000000409067825 */ /* 0x008fc800078e0206 */
[----:B----4-:R-:W-:-:S05]  /*0110*/  FADD R9, R2, R5 ;  /* 0x0000000502097221 */ /* 0x010fca0000000000 */
[----:B------:R-:W-:Y:S01]  /*0120*/  STG.E desc[UR4][R6.64], R9 ;  /* 0x0000000906007986 */ /* 0x000fe2000c101904 */
[----:B------:R-:W-:Y:S05]  /*0130*/  EXIT ;  /* 0x000000000000794d */ /* 0x000fea0003800000 */
.L_x_0:
[----:B------:R-:W-:-:S00]  /*0140*/  BRA `(.L_x_0) ;  /* 0xfffffffc00fc7947 */ /* 0x000fc0000383ffff */
[----:B------:R-:W-:-:S00]  /*0150*/  NOP ;  /* 0x0000000000007918 */ /* 0x000fc00000000000 */
        /* <DEDUP_REMOVED lines=10> */
.L_x_1:


//--------------------- .nv.shared.reserved.0     --------------------------
	.section	.nv.shared.reserved.0,"aw",@nobits
	.weak		__nv_reservedSMEM_offset_0_alias
	.size		__nv_reservedSMEM_offset_0_alias, 0, 64
	.other		__nv_reservedSMEM_offset_0_alias,@"STO_CUDA_RESERVED_SHARED STV_DEFAULT"
__nv_reservedSMEM_offset_0_alias:
	.zero		0
	.zero		64


//--------------------- .nv.constant0.vecAdd_kernel --------------------------
	.section	.nv.constant0.vecAdd_kernel,"a",@progbits
	.sectionflags	@""
	.align	4
.nv.constant0.vecAdd_kernel:
	.zero		924


//--------------------- SYMBOLS --------------------------

	.type		.nv.reservedSmem.offset0,@object
	.size		.nv.reservedSmem.offset0,0x4
